//
// Generated by NVIDIA NVVM Compiler
//
// Compiler Build ID: CL-36424714
// Cuda compilation tools, release 13.0, V13.0.88
// Based on NVVM 20.0.0
//

.version 9.0
.target sm_100
.address_size 64

	// .globl	default_function_kernel_1

.visible .entry default_function_kernel_1(
	.param .u64 .ptr .align 1 default_function_kernel_1_param_0,
	.param .u64 .ptr .align 1 default_function_kernel_1_param_1,
	.param .u64 .ptr .align 1 default_function_kernel_1_param_2
)
.maxntid 4
{
	.reg .b32 	%r<5>;
	.reg .b32 	%f<4>;
	.reg .b64 	%rd<11>;

	ld.param.u64 	%rd1, [default_function_kernel_1_param_0];
	ld.param.u64 	%rd2, [default_function_kernel_1_param_1];
	ld.param.u64 	%rd3, [default_function_kernel_1_param_2];
	cvta.to.global.u64 	%rd4, %rd1;
	cvta.to.global.u64 	%rd5, %rd3;
	cvta.to.global.u64 	%rd6, %rd2;
	mov.u32 	%r1, %ctaid.x;
	shl.b32 	%r2, %r1, 2;
	mov.u32 	%r3, %tid.x;
	or.b32  	%r4, %r2, %r3;
	mul.wide.u32 	%rd7, %r4, 4;
	add.s64 	%rd8, %rd6, %rd7;
	ld.global.nc.f32 	%f1, [%rd8];
	add.s64 	%rd9, %rd5, %rd7;
	ld.global.nc.f32 	%f2, [%rd9];
	add.f32 	%f3, %f1, %f2;
	add.s64 	%rd10, %rd4, %rd7;
	st.global.f32 	[%rd10], %f3;
	ret;

}
	// .globl	default_function_kernel_2
.visible .entry default_function_kernel_2(
	.param .u64 .ptr .align 1 default_function_kernel_2_param_0,
	.param .u64 .ptr .align 1 default_function_kernel_2_param_1
)
.maxntid 8
{
	.reg .b32 	%r<5>;
	.reg .b32 	%f<3>;
	.reg .b64 	%rd<8>;

	ld.param.u64 	%rd1, [default_function_kernel_2_param_0];
	ld.param.u64 	%rd2, [default_function_kernel_2_param_1];
	cvta.to.global.u64 	%rd3, %rd1;
	cvta.to.global.u64 	%rd4, %rd2;
	mov.u32 	%r1, %ctaid.x;
	shl.b32 	%r2, %r1, 3;
	mov.u32 	%r3, %tid.x;
	or.b32  	%r4, %r2, %r3;
	mul.wide.u32 	%rd5, %r4, 4;
	add.s64 	%rd6, %rd4, %rd5;
	ld.global.nc.f32 	%f1, [%rd6];
	abs.f32 	%f2, %f1;
	add.s64 	%rd7, %rd3, %rd5;
	st.global.f32 	[%rd7], %f2;
	ret;

}
	// .globl	default_function_kernel
.visible .entry default_function_kernel(
	.param .u64 .ptr .align 1 default_function_kernel_param_0,
	.param .u64 .ptr .align 1 default_function_kernel_param_1,
	.param .u64 .ptr .align 1 default_function_kernel_param_2
)
{
	.reg .pred 	%p<15>;
	.reg .b32 	%r<22>;
	.reg .b32 	%f<47>;
	.reg .b64 	%rd<12>;

	ld.param.u64 	%rd1, [default_function_kernel_param_0];
	ld.param.u64 	%rd2, [default_function_kernel_param_1];
	ld.param.u64 	%rd3, [default_function_kernel_param_2];
	cvta.to.global.u64 	%rd4, %rd3;
	cvta.to.global.u64 	%rd5, %rd2;
	mov.u32 	%r1, %ctaid.x;
	mul.wide.u32 	%rd6, %r1, 4;
	add.s64 	%rd7, %rd5, %rd6;
	ld.global.nc.f32 	%f1, [%rd7];
	add.s64 	%rd8, %rd4, %rd6;
	ld.global.nc.f32 	%f20, [%rd8];
	abs.f32 	%f2, %f20;
	abs.f32 	%f46, %f1;
	setp.lt.f32 	%p1, %f46, %f2;
	@%p1 bra 	$L__BB2_12;
	mul.f32 	%f4, %f2, 0f4B000000;
	setp.gtu.f32 	%p2, %f46, %f4;
	@%p2 bra 	$L__BB2_8;
	div.approx.f32 	%f21, %f46, %f2;
	cvt.rzi.f32.f32 	%f44, %f21;
	neg.f32 	%f6, %f2;
	fma.rn.f32 	%f7, %f6, %f44, %f46;
	mov.b32 	%r2, %f7;
	mov.b32 	%r12, %f2;
	setp.lt.u32 	%p3, %r2, %r12;
	@%p3 bra 	$L__BB2_7;
	setp.lt.u32 	%p4, %r2, -2147483647;
	@%p4 bra 	$L__BB2_5;
	add.f32 	%f26, %f44, 0fBF800000;
	setp.lt.f32 	%p7, %f7, %f6;
	add.f32 	%f27, %f26, 0fBF800000;
	selp.f32 	%f44, %f27, %f26, %p7;
	bra.uni 	$L__BB2_7;
$L__BB2_5:
	add.f32 	%f44, %f44, 0f3F800000;
	add.f32 	%f22, %f2, %f2;
	setp.ltu.f32 	%p5, %f7, %f22;
	@%p5 bra 	$L__BB2_7;
	add.f32 	%f23, %f44, 0f3F800000;
	fma.rn.f32 	%f24, %f2, 0fC0400000, %f7;
	setp.ge.f32 	%p6, %f24, 0f00000000;
	add.f32 	%f25, %f23, 0f3F800000;
	selp.f32 	%f44, %f25, %f23, %p6;
$L__BB2_7:
	fma.rn.f32 	%f46, %f6, %f44, %f46;
	bra.uni 	$L__BB2_12;
$L__BB2_8:
	mov.b32 	%r3, %f46;
	mov.b32 	%r13, %f4;
	and.b32  	%r4, %r13, -8388608;
	and.b32  	%r14, %r3, 8388607;
	or.b32  	%r20, %r14, 1065353216;
	and.b32  	%r15, %r13, 8388607;
	or.b32  	%r6, %r15, 1065353216;
	mov.b32 	%f45, %r20;
	sub.s32 	%r16, %r3, %r4;
	add.s32 	%r17, %r16, 192937984;
	and.b32  	%r21, %r17, -8388608;
	setp.eq.s32 	%p8, %r21, 0;
	@%p8 bra 	$L__BB2_11;
	mov.b32 	%f28, %r6;
	rcp.approx.ftz.f32 	%f14, %f28;
	neg.f32 	%f15, %f28;
$L__BB2_10:
	min.u32 	%r18, %r21, 192937984;
	add.s32 	%r19, %r20, %r18;
	mov.b32 	%f29, %r19;
	mul.f32 	%f30, %f14, %f29;
	fma.rn.f32 	%f31, %f15, %f30, %f29;
	fma.rn.f32 	%f32, %f31, %f14, %f30;
	fma.rn.f32 	%f33, %f15, %f32, %f29;
	fma.rz.f32 	%f34, %f33, %f14, %f32;
	cvt.rzi.f32.f32 	%f35, %f34;
	fma.rn.f32 	%f45, %f15, %f35, %f29;
	sub.s32 	%r21, %r21, %r18;
	mov.b32 	%r20, %f45;
	setp.ne.s32 	%p9, %r21, 0;
	setp.ne.s32 	%p10, %r20, 0;
	and.pred  	%p11, %p9, %p10;
	@%p11 bra 	$L__BB2_10;
$L__BB2_11:
	mov.b32 	%f37, %r4;
	setp.leu.f32 	%p12, %f2, 0f00000000;
	setp.gt.u32 	%p13, %r3, 2139095039;
	selp.f32 	%f38, 0f7FFFFFFF, %f37, %p13;
	selp.f32 	%f39, 0f7FFFFFFF, %f38, %p12;
	mul.f32 	%f40, %f45, 0f34000000;
	mul.f32 	%f46, %f39, %f40;
$L__BB2_12:
	cvta.to.global.u64 	%rd9, %rd1;
	abs.f32 	%f41, %f46;
	setp.nan.f32 	%p14, %f41, %f41;
	copysign.f32 	%f42, %f1, %f46;
	selp.f32 	%f43, %f46, %f42, %p14;
	add.s64 	%rd11, %rd9, %rd6;
	st.global.f32 	[%rd11], %f43;
	ret;

}


// ===== COMPILED SASS (sm_100) =====

	.target	sm_100

	.elftype	@"ET_EXEC"


//--------------------- .note.nv.tkinfo           --------------------------
	.section	.note.nv.tkinfo,"",@"SHT_NOTE"
	.sectionflags	@"SHF_NOTE_NV_TKINFO"
	.tkinfo
        /*0018*/ 	.word	0x00000002
        /*0030*/ 	.string	""
        /*0030*/ 	.string	"ptxas"
        /*0030*/ 	.string	"Cuda compilation tools, release 13.0, V13.0.88"
        /*0030*/ 	.string	"Build cuda_13.0.r13.0/compiler.36424714_0"
        /*0030*/ 	.string	"-arch sm_100 -m 64 "



//--------------------- .note.nv.cuinfo           --------------------------
	.section	.note.nv.cuinfo,"",@"SHT_NOTE"
	.sectionflags	@"SHF_NOTE_NV_CUINFO"
        /*0018*/ 	.short	0x0002
        /*001a*/ 	.short	0x0064
        /*001c*/ 	.short	0x0082
	.zero		2


//--------------------- .nv.info                  --------------------------
	.section	.nv.info,"",@"SHT_CUDA_INFO"
	.align	4


	//----- nvinfo : EIATTR_REGCOUNT
	.align		4
        /*0000*/ 	.byte	0x04, 0x2f
        /*0002*/ 	.short	(.L_1 - .L_0)
	.align		4
.L_0:
        /*0004*/ 	.word	index@(default_function_kernel_1)
        /*0008*/ 	.word	0x0000000c


	//----- nvinfo : EIATTR_FRAME_SIZE
	.align		4
.L_1:
        /*000c*/ 	.byte	0x04, 0x11
        /*000e*/ 	.short	(.L_3 - .L_2)
	.align		4
.L_2:
        /*0010*/ 	.word	index@(default_function_kernel_1)
        /*0014*/ 	.word	0x00000000


	//----- nvinfo : EIATTR_REGCOUNT
	.align		4
.L_3:
        /*0018*/ 	.byte	0x04, 0x2f
        /*001a*/ 	.short	(.L_5 - .L_4)
	.align		4
.L_4:
        /*001c*/ 	.word	index@(default_function_kernel_2)
        /*0020*/ 	.word	0x0000000a


	//----- nvinfo : EIATTR_FRAME_SIZE
	.align		4
.L_5:
        /*0024*/ 	.byte	0x04, 0x11
        /*0026*/ 	.short	(.L_7 - .L_6)
	.align		4
.L_6:
        /*0028*/ 	.word	index@(default_function_kernel_2)
        /*002c*/ 	.word	0x00000000


	//----- nvinfo : EIATTR_REGCOUNT
	.align		4
.L_7:
        /*0030*/ 	.byte	0x04, 0x2f
        /*0032*/ 	.short	(.L_9 - .L_8)
	.align		4
.L_8:
        /*0034*/ 	.word	index@(default_function_kernel)
        /*0038*/ 	.word	0x0000000d


	//----- nvinfo : EIATTR_FRAME_SIZE
	.align		4
.L_9:
        /*003c*/ 	.byte	0x04, 0x11
        /*003e*/ 	.short	(.L_11 - .L_10)
	.align		4
.L_10:
        /*0040*/ 	.word	index@(default_function_kernel)
        /*0044*/ 	.word	0x00000000


	//----- nvinfo : EIATTR_MIN_STACK_SIZE
	.align		4
.L_11:
        /*0048*/ 	.byte	0x04, 0x12
        /*004a*/ 	.short	(.L_13 - .L_12)
	.align		4
.L_12:
        /*004c*/ 	.word	index@(default_function_kernel)
        /*0050*/ 	.word	0x00000000


	//----- nvinfo : EIATTR_MIN_STACK_SIZE
	.align		4
.L_13:
        /*0054*/ 	.byte	0x04, 0x12
        /*0056*/ 	.short	(.L_15 - .L_14)
	.align		4
.L_14:
        /*0058*/ 	.word	index@(default_function_kernel_2)
        /*005c*/ 	.word	0x00000000


	//----- nvinfo : EIATTR_MIN_STACK_SIZE
	.align		4
.L_15:
        /*0060*/ 	.byte	0x04, 0x12
        /*0062*/ 	.short	(.L_17 - .L_16)
	.align		4
.L_16:
        /*0064*/ 	.word	index@(default_function_kernel_1)
        /*0068*/ 	.word	0x00000000
.L_17:


//--------------------- .nv.compat                --------------------------
	.section	.nv.compat,"",@"SHT_CUDA_COMPAT_INFO"
	.align	4
        /*0000*/ 	.byte	0x02, 0x09, 0x00, 0x00, 0x02, 0x02, 0x01, 0x00, 0x02, 0x05, 0x05, 0x00, 0x03, 0x07, 0x01, 0x01
        /*0010*/ 	.byte	0x02, 0x03, 0x00, 0x00, 0x02, 0x06, 0x01, 0x00, 0x04, 0x0b, 0x08, 0x00, 0x01, 0x00, 0x00, 0x00
        /*0020*/ 	.byte	0x00, 0x00, 0x00, 0x00


//--------------------- .nv.info.default_function_kernel --------------------------
	.section	.nv.info.default_function_kernel,"",@"SHT_CUDA_INFO"
	.sectionflags	@""
	.align	4


	//----- nvinfo : EIATTR_CUDA_API_VERSION
	.align		4
        /*0000*/ 	.byte	0x04, 0x37
        /*0002*/ 	.short	(.L_19 - .L_18)
.L_18:
        /*0004*/ 	.word	0x00000082


	//----- nvinfo : EIATTR_KPARAM_INFO
	.align		4
.L_19:
        /*0008*/ 	.byte	0x04, 0x17
        /*000a*/ 	.short	(.L_21 - .L_20)
.L_20:
        /*000c*/ 	.word	0x00000000
        /*0010*/ 	.short	0x0002
        /*0012*/ 	.short	0x0010
        /*0014*/ 	.byte	0x00, 0xf5, 0x21, 0x00


	//----- nvinfo : EIATTR_KPARAM_INFO
	.align		4
.L_21:
        /*0018*/ 	.byte	0x04, 0x17
        /*001a*/ 	.short	(.L_23 - .L_22)
.L_22:
        /*001c*/ 	.word	0x00000000
        /*0020*/ 	.short	0x0001
        /*0022*/ 	.short	0x0008
        /*0024*/ 	.byte	0x00, 0xf5, 0x21, 0x00


	//----- nvinfo : EIATTR_KPARAM_INFO
	.align		4
.L_23:
        /*0028*/ 	.byte	0x04, 0x17
        /*002a*/ 	.short	(.L_25 - .L_24)
.L_24:
        /*002c*/ 	.word	0x00000000
        /*0030*/ 	.short	0x0000
        /*0032*/ 	.short	0x0000
        /*0034*/ 	.byte	0x00, 0xf5, 0x21, 0x00


	//----- nvinfo : EIATTR_SPARSE_MMA_MASK
	.align		4
.L_25:
        /*0038*/ 	.byte	0x03, 0x50
        /*003a*/ 	.short	0x0000


	//----- nvinfo : EIATTR_MAXREG_COUNT
	.align		4
        /*003c*/ 	.byte	0x03, 0x1b
        /*003e*/ 	.short	0x00ff


	//----- nvinfo : EIATTR_MERCURY_ISA_VERSION
	.align		4
        /*0040*/ 	.byte	0x03, 0x5f
        /*0042*/ 	.short	0x0101


	//----- nvinfo : EIATTR_VRC_CTA_INIT_COUNT
	.align		4
        /*0044*/ 	.byte	0x02, 0x4a
	.zero		1
	.zero		1


	//----- nvinfo : EIATTR_EXIT_INSTR_OFFSETS
	.align		4
        /*0048*/ 	.byte	0x04, 0x1c
        /*004a*/ 	.short	(.L_27 - .L_26)


	//   ....[0]....
.L_26:
        /*004c*/ 	.word	0x000004d0


	//----- nvinfo : EIATTR_CBANK_PARAM_SIZE
	.align		4
.L_27:
        /*0050*/ 	.byte	0x03, 0x19
        /*0052*/ 	.short	0x0018


	//----- nvinfo : EIATTR_PARAM_CBANK
	.align		4
        /*0054*/ 	.byte	0x04, 0x0a
        /*0056*/ 	.short	(.L_29 - .L_28)
	.align		4
.L_28:
        /*0058*/ 	.word	index@(.nv.constant0.default_function_kernel)
        /*005c*/ 	.short	0x0380
        /*005e*/ 	.short	0x0018


	//----- nvinfo : EIATTR_SW_WAR
	.align		4
.L_29:
        /*0060*/ 	.byte	0x04, 0x36
        /*0062*/ 	.short	(.L_31 - .L_30)
.L_30:
        /*0064*/ 	.word	0x00000008
.L_31:


//--------------------- .nv.info.default_function_kernel_2 --------------------------
	.section	.nv.info.default_function_kernel_2,"",@"SHT_CUDA_INFO"
	.sectionflags	@""
	.align	4


	//----- nvinfo : EIATTR_CUDA_API_VERSION
	.align		4
        /*0000*/ 	.byte	0x04, 0x37
        /*0002*/ 	.short	(.L_33 - .L_32)
.L_32:
        /*0004*/ 	.word	0x00000082


	//----- nvinfo : EIATTR_KPARAM_INFO
	.align		4
.L_33:
        /*0008*/ 	.byte	0x04, 0x17
        /*000a*/ 	.short	(.L_35 - .L_34)
.L_34:
        /*000c*/ 	.word	0x00000000
        /*0010*/ 	.short	0x0001
        /*0012*/ 	.short	0x0008
        /*0014*/ 	.byte	0x00, 0xf5, 0x21, 0x00


	//----- nvinfo : EIATTR_KPARAM_INFO
	.align		4
.L_35:
        /*0018*/ 	.byte	0x04, 0x17
        /*001a*/ 	.short	(.L_37 - .L_36)
.L_36:
        /*001c*/ 	.word	0x00000000
        /*0020*/ 	.short	0x0000
        /*0022*/ 	.short	0x0000
        /*0024*/ 	.byte	0x00, 0xf5, 0x21, 0x00


	//----- nvinfo : EIATTR_SPARSE_MMA_MASK
	.align		4
.L_37:
        /*0028*/ 	.byte	0x03, 0x50
        /*002a*/ 	.short	0x0000


	//----- nvinfo : EIATTR_MAXREG_COUNT
	.align		4
        /*002c*/ 	.byte	0x03, 0x1b
        /*002e*/ 	.short	0x00ff


	//----- nvinfo : EIATTR_MERCURY_ISA_VERSION
	.align		4
        /*0030*/ 	.byte	0x03, 0x5f
        /*0032*/ 	.short	0x0101


	//----- nvinfo : EIATTR_VRC_CTA_INIT_COUNT
	.align		4
        /*0034*/ 	.byte	0x02, 0x4a
	.zero		1
	.zero		1


	//----- nvinfo : EIATTR_EXIT_INSTR_OFFSETS
	.align		4
        /*0038*/ 	.byte	0x04, 0x1c
        /*003a*/ 	.short	(.L_39 - .L_38)


	//   ....[0]....
.L_38:
        /*003c*/ 	.word	0x000000d0


	//----- nvinfo : EIATTR_MAX_THREADS
	.align		4
.L_39:
        /*0040*/ 	.byte	0x04, 0x05
        /*0042*/ 	.short	(.L_41 - .L_40)
.L_40:
        /*0044*/ 	.word	0x00000008
        /*0048*/ 	.word	0x00000001
        /*004c*/ 	.word	0x00000001


	//----- nvinfo : EIATTR_CBANK_PARAM_SIZE
	.align		4
.L_41:
        /*0050*/ 	.byte	0x03, 0x19
        /*0052*/ 	.short	0x0010


	//----- nvinfo : EIATTR_PARAM_CBANK
	.align		4
        /*0054*/ 	.byte	0x04, 0x0a
        /*0056*/ 	.short	(.L_43 - .L_42)
	.align		4
.L_42:
        /*0058*/ 	.word	index@(.nv.constant0.default_function_kernel_2)
        /*005c*/ 	.short	0x0380
        /*005e*/ 	.short	0x0010


	//----- nvinfo : EIATTR_SW_WAR
	.align		4
.L_43:
        /*0060*/ 	.byte	0x04, 0x36
        /*0062*/ 	.short	(.L_45 - .L_44)
.L_44:
        /*0064*/ 	.word	0x00000008
.L_45:


//--------------------- .nv.info.default_function_kernel_1 --------------------------
	.section	.nv.info.default_function_kernel_1,"",@"SHT_CUDA_INFO"
	.sectionflags	@""
	.align	4


	//----- nvinfo : EIATTR_CUDA_API_VERSION
	.align		4
        /*0000*/ 	.byte	0x04, 0x37
        /*0002*/ 	.short	(.L_47 - .L_46)
.L_46:
        /*0004*/ 	.word	0x00000082


	//----- nvinfo : EIATTR_KPARAM_INFO
	.align		4
.L_47:
        /*0008*/ 	.byte	0x04, 0x17
        /*000a*/ 	.short	(.L_49 - .L_48)
.L_48:
        /*000c*/ 	.word	0x00000000
        /*0010*/ 	.short	0x0002
        /*0012*/ 	.short	0x0010
        /*0014*/ 	.byte	0x00, 0xf5, 0x21, 0x00


	//----- nvinfo : EIATTR_KPARAM_INFO
	.align		4
.L_49:
        /*0018*/ 	.byte	0x04, 0x17
        /*001a*/ 	.short	(.L_51 - .L_50)
.L_50:
        /*001c*/ 	.word	0x00000000
        /*0020*/ 	.short	0x0001
        /*0022*/ 	.short	0x0008
        /*0024*/ 	.byte	0x00, 0xf5, 0x21, 0x00


	//----- nvinfo : EIATTR_KPARAM_INFO
	.align		4
.L_51:
        /*0028*/ 	.byte	0x04, 0x17
        /*002a*/ 	.short	(.L_53 - .L_52)
.L_52:
        /*002c*/ 	.word	0x00000000
        /*0030*/ 	.short	0x0000
        /*0032*/ 	.short	0x0000
        /*0034*/ 	.byte	0x00, 0xf5, 0x21, 0x00


	//----- nvinfo : EIATTR_SPARSE_MMA_MASK
	.align		4
.L_53:
        /*0038*/ 	.byte	0x03, 0x50
        /*003a*/ 	.short	0x0000


	//----- nvinfo : EIATTR_MAXREG_COUNT
	.align		4
        /*003c*/ 	.byte	0x03, 0x1b
        /*003e*/ 	.short	0x00ff


	//----- nvinfo : EIATTR_MERCURY_ISA_VERSION
	.align		4
        /*0040*/ 	.byte	0x03, 0x5f
        /*0042*/ 	.short	0x0101


	//----- nvinfo : EIATTR_VRC_CTA_INIT_COUNT
	.align		4
        /*0044*/ 	.byte	0x02, 0x4a
	.zero		1
	.zero		1


	//----- nvinfo : EIATTR_EXIT_INSTR_OFFSETS
	.align		4
        /*0048*/ 	.byte	0x04, 0x1c
        /*004a*/ 	.short	(.L_55 - .L_54)


	//   ....[0]....
.L_54:
        /*004c*/ 	.word	0x00000100


	//----- nvinfo : EIATTR_MAX_THREADS
	.align		4
.L_55:
        /*0050*/ 	.byte	0x04, 0x05
        /*0052*/ 	.short	(.L_57 - .L_56)
.L_56:
        /*0054*/ 	.word	0x00000004
        /*0058*/ 	.word	0x00000001
        /*005c*/ 	.word	0x00000001


	//----- nvinfo : EIATTR_CBANK_PARAM_SIZE
	.align		4
.L_57:
        /*0060*/ 	.byte	0x03, 0x19
        /*0062*/ 	.short	0x0018


	//----- nvinfo : EIATTR_PARAM_CBANK
	.align		4
        /*0064*/ 	.byte	0x04, 0x0a
        /*0066*/ 	.short	(.L_59 - .L_58)
	.align		4
.L_58:
        /*0068*/ 	.word	index@(.nv.constant0.default_function_kernel_1)
        /*006c*/ 	.short	0x0380
        /*006e*/ 	.short	0x0018


	//----- nvinfo : EIATTR_SW_WAR
	.align		4
.L_59:
        /*0070*/ 	.byte	0x04, 0x36
        /*0072*/ 	.short	(.L_61 - .L_60)
.L_60:
        /*0074*/ 	.word	0x00000008
.L_61:


//--------------------- .nv.callgraph             --------------------------
	.section	.nv.callgraph,"",@"SHT_CUDA_CALLGRAPH"
	.align	4
	.sectionentsize	8
	.align		4
        /*0000*/ 	.word	0x00000000
	.align		4
        /*0004*/ 	.word	0xffffffff
	.align		4
        /*0008*/ 	.word	0x00000000
	.align		4
        /*000c*/ 	.word	0xfffffffe
	.align		4
        /*0010*/ 	.word	0x00000000
	.align		4
        /*0014*/ 	.word	0xfffffffd
	.align		4
        /*0018*/ 	.word	0x00000000
	.align		4
        /*001c*/ 	.word	0xfffffffc


//--------------------- .text.default_function_kernel --------------------------
	.section	.text.default_function_kernel,"ax",@progbits
	.align	128
        .global         default_function_kernel
        .type           default_function_kernel,@function
        .size           default_function_kernel,(.L_x_8 - default_function_kernel)
        .other          default_function_kernel,@"STO_CUDA_ENTRY STV_DEFAULT"
default_function_kernel:
.text.default_function_kernel:
[----:B------:R-:W-:Y:S01]  /*0000*/  LDC R1, c[0x0][0x37c] ;  /* 0x0000df00ff017b82 */ /* 0x000fe20000000800 */
[----:B------:R-:W0:Y:S07]  /*0010*/  S2R R0, SR_CTAID.X ;  /* 0x0000000000007919 */ /* 0x000e2e0000002500 */
[----:B------:R-:W0:Y:S01]  /*0020*/  LDC.64 R2, c[0x0][0x388] ;  /* 0x0000e200ff027b82 */ /* 0x000e220000000a00 */
[----:B------:R-:W1:Y:S07]  /*0030*/  LDCU.64 UR4, c[0x0][0x358] ;  /* 0x00006b00ff0477ac */ /* 0x000e6e0008000a00 */
[----:B------:R-:W2:Y:S01]  /*0040*/  LDC.64 R4, c[0x0][0x390] ;  /* 0x0000e400ff047b82 */ /* 0x000ea20000000a00 */
[----:B0-----:R-:W-:-:S04]  /*0050*/  IMAD.WIDE.U32 R2, R0, 0x4, R2 ;  /* 0x0000000400027825 */ /* 0x001fc800078e0002 */
[----:B--2---:R-:W-:Y:S02]  /*0060*/  IMAD.WIDE.U32 R4, R0, 0x4, R4 ;  /* 0x0000000400047825 */ /* 0x004fe400078e0004 */
[----:B-1----:R-:W2:Y:S04]  /*0070*/  LDG.E.CONSTANT R2, desc[UR4][R2.64] ;  /* 0x0000000402027981 */ /* 0x002ea8000c1e9900 */
[----:B------:R-:W3:Y:S01]  /*0080*/  LDG.E.CONSTANT R5, desc[UR4][R4.64] ;  /* 0x0000000404057981 */ /* 0x000ee2000c1e9900 */
[C---:B--2---:R-:W-:Y:S01]  /*0090*/  FADD R6, |R2|.reuse, -RZ ;  /* 0x800000ff02067221 */ /* 0x044fe20000000200 */
[----:B---3--:R-:W-:-:S13]  /*00a0*/  FSETP.GEU.AND P0, PT, |R2|, |R5|, PT ;  /* 0x400000050200720b */ /* 0x008fda0003f0e200 */
[----:B------:R-:W-:Y:S05]  /*00b0*/  @!P0 BRA `(.L_x_0) ;  /* 0x0000000000ec8947 */ /* 0x000fea0003800000 */
[----:B------:R-:W-:-:S05]  /*00c0*/  FMUL R3, |R5|, 8388608 ;  /* 0x4b00000005037820 */ /* 0x000fca0000400200 */
[----:B------:R-:W-:-:S13]  /*00d0*/  FSETP.GTU.AND P0, PT, R6, R3, PT ;  /* 0x000000030600720b */ /* 0x000fda0003f0c000 */
[----:B------:R-:W-:Y:S05]  /*00e0*/  @P0 BRA `(.L_x_1) ;  /* 0x0000000000700947 */ /* 0x000fea0003800000 */
[C---:B------:R-:W-:Y:S01]  /*00f0*/  FMUL R4, |R5|.reuse, 16777216 ;  /* 0x4b80000005047820 */ /* 0x040fe20000400200 */
[C---:B------:R-:W-:Y:S01]  /*0100*/  FSETP.GEU.AND P0, PT, |R5|.reuse, 1.175494350822287508e-38, PT ;  /* 0x008000000500780b */ /* 0x040fe20003f0e200 */
[----:B------:R-:W-:Y:S01]  /*0110*/  FMUL R3, R6, 16777216 ;  /* 0x4b80000006037820 */ /* 0x000fe20000400000 */
[----:B------:R-:W-:Y:S02]  /*0120*/  FADD R7, |R5|, -RZ ;  /* 0x800000ff05077221 */ /* 0x000fe40000000200 */
[----:B------:R-:W-:Y:S02]  /*0130*/  FSEL R4, R4, |R5|, !P0 ;  /* 0x4000000504047208 */ /* 0x000fe40004000000 */
[----:B------:R-:W-:-:S04]  /*0140*/  FSEL R3, R3, R6, !P0 ;  /* 0x0000000603037208 */ /* 0x000fc80004000000 */
[----:B------:R-:W0:Y:S02]  /*0150*/  MUFU.RCP R4, R4 ;  /* 0x0000000400047308 */ /* 0x000e240000001000 */
[----:B0-----:R-:W-:-:S06]  /*0160*/  FMUL R3, R4, R3 ;  /* 0x0000000304037220 */ /* 0x001fcc0000400000 */
[----:B------:R-:W0:Y:S02]  /*0170*/  FRND.TRUNC R3, R3 ;  /* 0x0000000300037307 */ /* 0x000e24000020d000 */
[----:B0-----:R-:W-:-:S05]  /*0180*/  FFMA R8, -|R5|, R3, R6 ;  /* 0x0000000305087223 */ /* 0x001fca0000000306 */
[----:B------:R-:W-:-:S13]  /*0190*/  ISETP.GE.U32.AND P0, PT, R8, R7, PT ;  /* 0x000000070800720c */ /* 0x000fda0003f06070 */
[----:B------:R-:W-:Y:S05]  /*01a0*/  @!P0 BRA `(.L_x_2) ;  /* 0x0000000000388947 */ /* 0x000fea0003800000 */
[----:B------:R-:W-:-:S04]  /*01b0*/  ISETP.GE.U32.AND P0, PT, R8, -0x7fffffff, PT ;  /* 0x800000010800780c */ /* 0x000fc80003f06070 */
[----:B------:R-:W-:-:S09]  /*01c0*/  FSETP.GEU.OR P1, PT, R8, -|R5|, !P0 ;  /* 0xc00000050800720b */ /* 0x000fd2000472e400 */
[----:B------:R-:W-:-:S04]  /*01d0*/  @P0 FADD R4, R3, -1 ;  /* 0xbf80000003040421 */ /* 0x000fc80000000000 */
[----:B------:R-:W-:-:S04]  /*01e0*/  @!P1 FADD R4, R4, -1 ;  /* 0xbf80000004049421 */ /* 0x000fc80000000000 */
[----:B------:R-:W-:Y:S01]  /*01f0*/  @P0 IMAD.MOV.U32 R3, RZ, RZ, R4 ;  /* 0x000000ffff030224 */ /* 0x000fe200078e0004 */
[----:B------:R-:W-:Y:S06]  /*0200*/  @P0 BRA `(.L_x_2) ;  /* 0x0000000000200947 */ /* 0x000fec0003800000 */
[----:B------:R-:W-:Y:S01]  /*0210*/  FADD R4, |R5|, |R5| ;  /* 0x4000000505047221 */ /* 0x000fe20000000200 */
[----:B------:R-:W-:-:S04]  /*0220*/  FADD R3, R3, 1 ;  /* 0x3f80000003037421 */ /* 0x000fc80000000000 */
[----:B------:R-:W-:-:S13]  /*0230*/  FSETP.GE.AND P0, PT, R8, R4, PT ;  /* 0x000000040800720b */ /* 0x000fda0003f06000 */
[----:B------:R-:W-:-:S05]  /*0240*/  @P0 FFMA R4, |R5|, -3, R8 ;  /* 0xc040000005040823 */ /* 0x000fca0000000208 */
[----:B------:R-:W-:Y:S01]  /*0250*/  FSETP.GE.AND P1, PT, R4, RZ, P0 ;  /* 0x000000ff0400720b */ /* 0x000fe20000726000 */
[----:B------:R-:W-:-:S12]  /*0260*/  @P0 FADD R4, R3, 1 ;  /* 0x3f80000003040421 */ /* 0x000fd80000000000 */
[----:B------:R-:W-:-:S04]  /*0270*/  @P1 FADD R4, R4, 1 ;  /* 0x3f80000004041421 */ /* 0x000fc80000000000 */
[----:B------:R-:W-:-:S07]  /*0280*/  @P0 IMAD.MOV.U32 R3, RZ, RZ, R4 ;  /* 0x000000ffff030224 */ /* 0x000fce00078e0004 */
.L_x_2:
[----:B------:R-:W-:Y:S01]  /*0290*/  FFMA R6, -|R5|, R3, R6 ;  /* 0x0000000305067223 */ /* 0x000fe20000000306 */
[----:B------:R-:W-:Y:S06]  /*02a0*/  BRA `(.L_x_0) ;  /* 0x0000000000707947 */ /* 0x000fec0003800000 */
.L_x_1:
[----:B------:R-:W-:Y:S02]  /*02b0*/  LOP3.LUT R7, R3, 0xff800000, RZ, 0xc0, !PT ;  /* 0xff80000003077812 */ /* 0x000fe400078ec0ff */
[C---:B------:R-:W-:Y:S02]  /*02c0*/  ISETP.GT.U32.AND P0, PT, R6.reuse, 0x7f7fffff, PT ;  /* 0x7f7fffff0600780c */ /* 0x040fe40003f04070 */
[C---:B------:R-:W-:Y:S02]  /*02d0*/  IADD3 R4, PT, PT, R6.reuse, 0xb800000, -R7 ;  /* 0x0b80000006047810 */ /* 0x040fe40007ffe807 */
[----:B------:R-:W-:Y:S02]  /*02e0*/  LOP3.LUT R6, R6, 0x7fffff, RZ, 0xc0, !PT ;  /* 0x007fffff06067812 */ /* 0x000fe400078ec0ff */
[----:B------:R-:W-:Y:S02]  /*02f0*/  LOP3.LUT P1, R4, R4, 0xff800000, RZ, 0xc0, !PT ;  /* 0xff80000004047812 */ /* 0x000fe4000782c0ff */
[----:B------:R-:W-:-:S02]  /*0300*/  FSETP.GT.AND P2, PT, |R5|, RZ, PT ;  /* 0x000000ff0500720b */ /* 0x000fc40003f44200 */
[----:B------:R-:W-:Y:S02]  /*0310*/  FSEL R7, R7, +QNAN , !P0 ;  /* 0x7fffffff07077808 */ /* 0x000fe40004000000 */
[----:B------:R-:W-:Y:S02]  /*0320*/  LOP3.LUT R6, R6, 0x3f800000, RZ, 0xfc, !PT ;  /* 0x3f80000006067812 */ /* 0x000fe400078efcff */
[----:B------:R-:W-:-:S05]  /*0330*/  FSEL R10, R7, +QNAN , P2 ;  /* 0x7fffffff070a7808 */ /* 0x000fca0001000000 */
[----:B------:R-:W-:Y:S05]  /*0340*/  @!P1 BRA `(.L_x_3) ;  /* 0x0000000000409947 */ /* 0x000fea0003800000 */
[----:B------:R-:W-:-:S04]  /*0350*/  LOP3.LUT R3, R3, 0x7fffff, RZ, 0xc0, !PT ;  /* 0x007fffff03037812 */ /* 0x000fc800078ec0ff */
[----:B------:R-:W-:-:S04]  /*0360*/  LOP3.LUT R3, R3, 0x3f800000, RZ, 0xfc, !PT ;  /* 0x3f80000003037812 */ /* 0x000fc800078efcff */
[----:B------:R0:W1:Y:S03]  /*0370*/  MUFU.RCP R5, R3 ;  /* 0x0000000300057308 */ /* 0x0000660000001000 */
.L_x_4:
[----:B------:R-:W-:-:S04]  /*0380*/  VIMNMX.U32 R7, PT, PT, R4, 0xb800000, PT ;  /* 0x0b80000004077848 */ /* 0x000fc80003fe0000 */
[C---:B------:R-:W-:Y:S02]  /*0390*/  IADD3 R6, PT, PT, R7.reuse, R6, RZ ;  /* 0x0000000607067210 */ /* 0x040fe40007ffe0ff */
[----:B------:R-:W-:-:S03]  /*03a0*/  IADD3 R4, PT, PT, -R7, R4, RZ ;  /* 0x0000000407047210 */ /* 0x000fc60007ffe1ff */
[----:B-1----:R-:W-:Y:S01]  /*03b0*/  FMUL R8, R5, R6 ;  /* 0x0000000605087220 */ /* 0x002fe20000400000 */
[----:B------:R-:W-:-:S03]  /*03c0*/  ISETP.NE.AND P1, PT, R4, RZ, PT ;  /* 0x000000ff0400720c */ /* 0x000fc60003f25270 */
[----:B------:R-:W-:-:S04]  /*03d0*/  FFMA R9, -R3, R8, R6 ;  /* 0x0000000803097223 */ /* 0x000fc80000000106 */
[----:B------:R-:W-:-:S04]  /*03e0*/  FFMA R9, R5, R9, R8 ;  /* 0x0000000905097223 */ /* 0x000fc80000000008 */
[----:B------:R-:W-:-:S04]  /*03f0*/  FFMA R8, -R3, R9, R6 ;  /* 0x0000000903087223 */ /* 0x000fc80000000106 */
[----:B------:R-:W-:-:S06]  /*0400*/  FFMA.RZ R8, R5, R8, R9 ;  /* 0x0000000805087223 */ /* 0x000fcc000000c009 */
[----:B------:R-:W1:Y:S02]  /*0410*/  FRND.TRUNC R8, R8 ;  /* 0x0000000800087307 */ /* 0x000e64000020d000 */
[----:B-1----:R-:W-:-:S05]  /*0420*/  FFMA R6, -R3, R8, R6 ;  /* 0x0000000803067223 */ /* 0x002fca0000000106 */
[----:B------:R-:W-:-:S13]  /*0430*/  ISETP.NE.AND P0, PT, R6, RZ, PT ;  /* 0x000000ff0600720c */ /* 0x000fda0003f05270 */
[----:B------:R-:W-:Y:S05]  /*0440*/  @P0 BRA P1, `(.L_x_4) ;  /* 0xfffffffc00cc0947 */ /* 0x000fea000083ffff */
.L_x_3:
[----:B0-----:R-:W-:-:S04]  /*0450*/  FMUL R3, R6, 1.1920928955078125e-07 ;  /* 0x3400000006037820 */ /* 0x001fc80000400000 */
[----:B------:R-:W-:-:S07]  /*0460*/  FMUL R6, R10, R3 ;  /* 0x000000030a067220 */ /* 0x000fce0000400000 */
.L_x_0:
[----:B------:R-:W0:Y:S01]  /*0470*/  LDC.64 R4, c[0x0][0x380] ;  /* 0x0000e000ff047b82 */ /* 0x000e220000000a00 */
[C---:B------:R-:W-:Y:S02]  /*0480*/  FSETP.NAN.AND P0, PT, |R6|.reuse, |R6|, PT ;  /* 0x400000060600720b */ /* 0x040fe40003f08200 */
[----:B------:R-:W-:-:S04]  /*0490*/  LOP3.LUT R3, R6, 0x80000000, R2, 0xb8, !PT ;  /* 0x8000000006037812 */ /* 0x000fc800078eb802 */
[----:B------:R-:W-:Y:S01]  /*04a0*/  FSEL R7, R6, R3, P0 ;  /* 0x0000000306077208 */ /* 0x000fe20000000000 */
[----:B0-----:R-:W-:-:S05]  /*04b0*/  IMAD.WIDE.U32 R2, R0, 0x4, R4 ;  /* 0x0000000400027825 */ /* 0x001fca00078e0004 */
[----:B------:R-:W-:Y:S01]  /*04c0*/  STG.E desc[UR4][R2.64], R7 ;  /* 0x0000000702007986 */ /* 0x000fe2000c101904 */
[----:B------:R-:W-:Y:S05]  /*04d0*/  EXIT ;  /* 0x000000000000794d */ /* 0x000fea0003800000 */
.L_x_5:
[----:B------:R-:W-:-:S00]  /*04e0*/  BRA `(.L_x_5) ;  /* 0xfffffffc00fc7947 */ /* 0x000fc0000383ffff */
[----:B------:R-:W-:-:S00]  /*04f0*/  NOP ;  /* 0x0000000000007918 */ /* 0x000fc00000000000 */
        /* <DEDUP_REMOVED lines=8> */
.L_x_8:


//--------------------- .text.default_function_kernel_2 --------------------------
	.section	.text.default_function_kernel_2,"ax",@progbits
	.align	128
        .global         default_function_kernel_2
        .type           default_function_kernel_2,@function
        .size           default_function_kernel_2,(.L_x_9 - default_function_kernel_2)
        .other          default_function_kernel_2,@"STO_CUDA_ENTRY STV_DEFAULT"
default_function_kernel_2:
.text.default_function_kernel_2:
[----:B------:R-:W-:Y:S01]  /*0000*/  LDC R1, c[0x0][0x37c] ;  /* 0x0000df00ff017b82 */ /* 0x000fe20000000800 */
[----:B------:R-:W0:Y:S07]  /*0010*/  S2R R7, SR_TID.X ;  /* 0x0000000000077919 */ /* 0x000e2e0000002100 */
[----:B------:R-:W1:Y:S01]  /*0020*/  S2UR UR4, SR_CTAID.X ;  /* 0x00000000000479c3 */ /* 0x000e620000002500 */
[----:B------:R-:W2:Y:S07]  /*0030*/  LDCU.64 UR6, c[0x0][0x358] ;  /* 0x00006b00ff0677ac */ /* 0x000eae0008000a00 */
[----:B------:R-:W3:Y:S08]  /*0040*/  LDC.64 R2, c[0x0][0x388] ;  /* 0x0000e200ff027b82 */ /* 0x000ef00000000a00 */
[----:B------:R-:W4:Y:S01]  /*0050*/  LDC.64 R4, c[0x0][0x380] ;  /* 0x0000e000ff047b82 */ /* 0x000f220000000a00 */
[----:B-1----:R-:W-:-:S06]  /*0060*/  USHF.L.U32 UR4, UR4, 0x3, URZ ;  /* 0x0000000304047899 */ /* 0x002fcc00080006ff */
[----:B0-----:R-:W-:-:S05]  /*0070*/  LOP3.LUT R7, R7, UR4, RZ, 0xfc, !PT ;  /* 0x0000000407077c12 */ /* 0x001fca000f8efcff */
[----:B---3--:R-:W-:-:S06]  /*0080*/  IMAD.WIDE.U32 R2, R7, 0x4, R2 ;  /* 0x0000000407027825 */ /* 0x008fcc00078e0002 */
[----:B--2---:R-:W2:Y:S01]  /*0090*/  LDG.E.CONSTANT R2, desc[UR6][R2.64] ;  /* 0x0000000602027981 */ /* 0x004ea2000c1e9900 */
[----:B----4-:R-:W-:-:S04]  /*00a0*/  IMAD.WIDE.U32 R4, R7, 0x4, R4 ;  /* 0x0000000407047825 */ /* 0x010fc800078e0004 */
[----:B--2---:R-:W-:-:S05]  /*00b0*/  FADD R7, |R2|, -RZ ;  /* 0x800000ff02077221 */ /* 0x004fca0000000200 */
[----:B------:R-:W-:Y:S01]  /*00c0*/  STG.E desc[UR6][R4.64], R7 ;  /* 0x0000000704007986 */ /* 0x000fe2000c101906 */
[----:B------:R-:W-:Y:S05]  /*00d0*/  EXIT ;  /* 0x000000000000794d */ /* 0x000fea0003800000 */
.L_x_6:
        /* <DEDUP_REMOVED lines=10> */
.L_x_9:


//--------------------- .text.default_function_kernel_1 --------------------------
	.section	.text.default_function_kernel_1,"ax",@progbits
	.align	128
        .global         default_function_kernel_1
        .type           default_function_kernel_1,@function
        .size           default_function_kernel_1,(.L_x_10 - default_function_kernel_1)
        .other          default_function_kernel_1,@"STO_CUDA_ENTRY STV_DEFAULT"
default_function_kernel_1:
.text.default_function_kernel_1:
[----:B------:R-:W-:Y:S01]  /*0000*/  LDC R1, c[0x0][0x37c] ;  /* 0x0000df00ff017b82 */ /* 0x000fe20000000800 */
[----:B------:R-:W0:Y:S07]  /*0010*/  S2R R9, SR_TID.X ;  /* 0x0000000000097919 */ /* 0x000e2e0000002100 */
[----:B------:R-:W1:Y:S01]  /*0020*/  S2UR UR4, SR_CTAID.X ;  /* 0x00000000000479c3 */ /* 0x000e620000002500 */
[----:B------:R-:W2:Y:S07]  /*0030*/  LDCU.64 UR6, c[0x0][0x358] ;  /* 0x00006b00ff0677ac */ /* 0x000eae0008000a00 */
[----:B------:R-:W3:Y:S08]  /*0040*/  LDC.64 R2, c[0x0][0x388] ;  /* 0x0000e200ff027b82 */ /* 0x000ef00000000a00 */
[----:B------:R-:W4:Y:S01]  /*0050*/  LDC.64 R4, c[0x0][0x390] ;  /* 0x0000e400ff047b82 */ /* 0x000f220000000a00 */
[----:B-1----:R-:W-:-:S07]  /*0060*/  USHF.L.U32 UR4, UR4, 0x2, URZ ;  /* 0x0000000204047899 */ /* 0x002fce00080006ff */
[----:B------:R-:W1:Y:S01]  /*0070*/  LDC.64 R6, c[0x0][0x380] ;  /* 0x0000e000ff067b82 */ /* 0x000e620000000a00 */
[----:B0-----:R-:W-:-:S05]  /*0080*/  LOP3.LUT R9, R9, UR4, RZ, 0xfc, !PT ;  /* 0x0000000409097c12 */ /* 0x001fca000f8efcff */
[----:B---3--:R-:W-:-:S04]  /*0090*/  IMAD.WIDE.U32 R2, R9, 0x4, R2 ;  /* 0x0000000409027825 */ /* 0x008fc800078e0002 */
[C---:B----4-:R-:W-:Y:S02]  /*00a0*/  IMAD.WIDE.U32 R4, R9.reuse, 0x4, R4 ;  /* 0x0000000409047825 */ /* 0x050fe400078e0004 */
[----:B--2---:R-:W2:Y:S04]  /*00b0*/  LDG.E.CONSTANT R2, desc[UR6][R2.64] ;  /* 0x0000000602027981 */ /* 0x004ea8000c1e9900 */
[----:B------:R-:W2:Y:S01]  /*00c0*/  LDG.E.CONSTANT R5, desc[UR6][R4.64] ;  /* 0x0000000604057981 */ /* 0x000ea2000c1e9900 */
[----:B-1----:R-:W-:-:S04]  /*00d0*/  IMAD.WIDE.U32 R6, R9, 0x4, R6 ;  /* 0x0000000409067825 */ /* 0x002fc800078e0006 */
[----:B--2---:R-:W-:-:S05]  /*00e0*/  FADD R9, R2, R5 ;  /* 0x0000000502097221 */ /* 0x004fca0000000000 */
[----:B------:R-:W-:Y:S01]  /*00f0*/  STG.E desc[UR6][R6.64], R9 ;  /* 0x0000000906007986 */ /* 0x000fe2000c101906 */
[----:B------:R-:W-:Y:S05]  /*0100*/  EXIT ;  /* 0x000000000000794d */ /* 0x000fea0003800000 */
.L_x_7:
        /* <DEDUP_REMOVED lines=15> */
.L_x_10:


//--------------------- .nv.shared.reserved.0     --------------------------
	.section	.nv.shared.reserved.0,"aw",@nobits
	.weak		__nv_reservedSMEM_offset_0_alias
	.size		__nv_reservedSMEM_offset_0_alias, 0, 64
	.other		__nv_reservedSMEM_offset_0_alias,@"STO_CUDA_RESERVED_SHARED STV_DEFAULT"
__nv_reservedSMEM_offset_0_alias:
	.zero		0
	.zero		64


//--------------------- .nv.constant0.default_function_kernel --------------------------
	.section	.nv.constant0.default_function_kernel,"a",@progbits
	.sectionflags	@""
	.align	4
.nv.constant0.default_function_kernel:
	.zero		920


//--------------------- .nv.constant0.default_function_kernel_2 --------------------------
	.section	.nv.constant0.default_function_kernel_2,"a",@progbits
	.sectionflags	@""
	.align	4
.nv.constant0.default_function_kernel_2:
	.zero		912


//--------------------- .nv.constant0.default_function_kernel_1 --------------------------
	.section	.nv.constant0.default_function_kernel_1,"a",@progbits
	.sectionflags	@""
	.align	4
.nv.constant0.default_function_kernel_1:
	.zero		920


//--------------------- SYMBOLS --------------------------

	.type		.nv.reservedSmem.offset0,@object
	.size		.nv.reservedSmem.offset0,0x4
